//
// Generated by NVIDIA NVVM Compiler
//
// Compiler Build ID: CL-36424714
// Cuda compilation tools, release 13.0, V13.0.88
// Based on NVVM 20.0.0
//

.version 9.0
.target sm_100
.address_size 64

	// .globl	_Z10cuda_hellov
.extern .func  (.param .b32 func_retval0) vprintf
(
	.param .b64 vprintf_param_0,
	.param .b64 vprintf_param_1
)
;
.global .align 1 .b8 $str[15] = {72, 101, 108, 108, 111, 32, 87, 111, 114, 108, 100, 32, 33, 10};

.visible .entry _Z10cuda_hellov()
{
	.reg .b32 	%r<3>;
	.reg .b64 	%rd<3>;

	mov.u64 	%rd1, $str;
	cvta.global.u64 	%rd2, %rd1;
	{ // callseq 0, 0
	.param .b64 param0;
	st.param.b64 	[param0], %rd2;
	.param .b64 param1;
	st.param.b64 	[param1], 0;
	.param .b32 retval0;
	call.uni (retval0), 
	vprintf, 
	(
	param0, 
	param1
	);
	ld.param.b32 	%r1, [retval0];
	} // callseq 0
	ret;

}
	// .globl	_Z13cudaMatrixAddPfS_S_
.visible .entry _Z13cudaMatrixAddPfS_S_(
	.param .u64 .ptr .align 1 _Z13cudaMatrixAddPfS_S__param_0,
	.param .u64 .ptr .align 1 _Z13cudaMatrixAddPfS_S__param_1,
	.param .u64 .ptr .align 1 _Z13cudaMatrixAddPfS_S__param_2
)
{
	.reg .pred 	%p<7>;
	.reg .b32 	%r<28>;
	.reg .b32 	%f<22>;
	.reg .b64 	%rd<35>;

	ld.param.u64 	%rd4, [_Z13cudaMatrixAddPfS_S__param_0];
	ld.param.u64 	%rd5, [_Z13cudaMatrixAddPfS_S__param_1];
	ld.param.u64 	%rd6, [_Z13cudaMatrixAddPfS_S__param_2];
	cvta.to.global.u64 	%rd1, %rd6;
	cvta.to.global.u64 	%rd2, %rd5;
	cvta.to.global.u64 	%rd3, %rd4;
	mov.u32 	%r1, %nctaid.x;
	mov.u32 	%r2, %ntid.x;
	and.b32  	%r3, %r2, 3;
	and.b32  	%r4, %r2, 2044;
	and.b32  	%r17, %r2, -4;
	neg.s32 	%r5, %r17;
	mov.b32 	%r24, 0;
$L__BB1_1:
	setp.lt.u32 	%p1, %r2, 4;
	mul.lo.s32 	%r7, %r24, %r2;
	mov.b32 	%r27, 0;
	@%p1 bra 	$L__BB1_4;
	add.s32 	%r25, %r7, 3;
	mov.u32 	%r26, %r5;
$L__BB1_3:
	add.s32 	%r19, %r25, -2;
	add.s32 	%r20, %r25, -3;
	mul.wide.u32 	%rd7, %r20, 4;
	add.s64 	%rd8, %rd3, %rd7;
	ld.global.f32 	%f1, [%rd8];
	add.s64 	%rd9, %rd2, %rd7;
	ld.global.f32 	%f2, [%rd9];
	add.f32 	%f3, %f1, %f2;
	add.s64 	%rd10, %rd1, %rd7;
	st.global.f32 	[%rd10], %f3;
	mul.wide.u32 	%rd11, %r19, 4;
	add.s64 	%rd12, %rd3, %rd11;
	ld.global.f32 	%f4, [%rd12];
	add.s64 	%rd13, %rd2, %rd11;
	ld.global.f32 	%f5, [%rd13];
	add.f32 	%f6, %f4, %f5;
	add.s64 	%rd14, %rd1, %rd11;
	st.global.f32 	[%rd14], %f6;
	add.s32 	%r21, %r25, -1;
	mul.wide.u32 	%rd15, %r21, 4;
	add.s64 	%rd16, %rd3, %rd15;
	ld.global.f32 	%f7, [%rd16];
	add.s64 	%rd17, %rd2, %rd15;
	ld.global.f32 	%f8, [%rd17];
	add.f32 	%f9, %f7, %f8;
	add.s64 	%rd18, %rd1, %rd15;
	st.global.f32 	[%rd18], %f9;
	mul.wide.u32 	%rd19, %r25, 4;
	add.s64 	%rd20, %rd3, %rd19;
	ld.global.f32 	%f10, [%rd20];
	add.s64 	%rd21, %rd2, %rd19;
	ld.global.f32 	%f11, [%rd21];
	add.f32 	%f12, %f10, %f11;
	add.s64 	%rd22, %rd1, %rd19;
	st.global.f32 	[%rd22], %f12;
	add.s32 	%r26, %r26, 4;
	add.s32 	%r25, %r25, 4;
	setp.ne.s32 	%p2, %r26, 0;
	mov.u32 	%r27, %r4;
	@%p2 bra 	$L__BB1_3;
$L__BB1_4:
	setp.eq.s32 	%p3, %r3, 0;
	@%p3 bra 	$L__BB1_8;
	setp.eq.s32 	%p4, %r3, 1;
	add.s32 	%r14, %r27, %r7;
	mul.wide.u32 	%rd23, %r14, 4;
	add.s64 	%rd24, %rd3, %rd23;
	ld.global.f32 	%f13, [%rd24];
	add.s64 	%rd25, %rd2, %rd23;
	ld.global.f32 	%f14, [%rd25];
	add.f32 	%f15, %f13, %f14;
	add.s64 	%rd26, %rd1, %rd23;
	st.global.f32 	[%rd26], %f15;
	@%p4 bra 	$L__BB1_8;
	setp.eq.s32 	%p5, %r3, 2;
	add.s32 	%r22, %r14, 1;
	mul.wide.u32 	%rd27, %r22, 4;
	add.s64 	%rd28, %rd3, %rd27;
	ld.global.f32 	%f16, [%rd28];
	add.s64 	%rd29, %rd2, %rd27;
	ld.global.f32 	%f17, [%rd29];
	add.f32 	%f18, %f16, %f17;
	add.s64 	%rd30, %rd1, %rd27;
	st.global.f32 	[%rd30], %f18;
	@%p5 bra 	$L__BB1_8;
	add.s32 	%r23, %r14, 2;
	mul.wide.u32 	%rd31, %r23, 4;
	add.s64 	%rd32, %rd3, %rd31;
	ld.global.f32 	%f19, [%rd32];
	add.s64 	%rd33, %rd2, %rd31;
	ld.global.f32 	%f20, [%rd33];
	add.f32 	%f21, %f19, %f20;
	add.s64 	%rd34, %rd1, %rd31;
	st.global.f32 	[%rd34], %f21;
$L__BB1_8:
	add.s32 	%r24, %r24, 1;
	setp.ne.s32 	%p6, %r24, %r1;
	@%p6 bra 	$L__BB1_1;
	ret;

}


// ===== COMPILED SASS (sm_100) =====

	.target	sm_100

	.elftype	@"ET_EXEC"


//--------------------- .note.nv.tkinfo           --------------------------
	.section	.note.nv.tkinfo,"",@"SHT_NOTE"
	.sectionflags	@"SHF_NOTE_NV_TKINFO"
	.tkinfo
        /*0018*/ 	.word	0x00000002
        /*0030*/ 	.string	""
        /*0030*/ 	.string	"ptxas"
        /*0030*/ 	.string	"Cuda compilation tools, release 13.0, V13.0.88"
        /*0030*/ 	.string	"Build cuda_13.0.r13.0/compiler.36424714_0"
        /*0030*/ 	.string	"-arch sm_100 -m 64 "



//--------------------- .note.nv.cuinfo           --------------------------
	.section	.note.nv.cuinfo,"",@"SHT_NOTE"
	.sectionflags	@"SHF_NOTE_NV_CUINFO"
        /*0018*/ 	.short	0x0002
        /*001a*/ 	.short	0x0064
        /*001c*/ 	.short	0x0082
	.zero		2


//--------------------- .nv.info                  --------------------------
	.section	.nv.info,"",@"SHT_CUDA_INFO"
	.align	4


	//----- nvinfo : EIATTR_REGCOUNT
	.align		4
        /*0000*/ 	.byte	0x04, 0x2f
        /*0002*/ 	.short	(.L_2 - .L_1)
	.align		4
.L_1:
        /*0004*/ 	.word	index@(_Z10cuda_hellov)
        /*0008*/ 	.word	0x00000018


	//----- nvinfo : EIATTR_FRAME_SIZE
	.align		4
.L_2:
        /*000c*/ 	.byte	0x04, 0x11
        /*000e*/ 	.short	(.L_4 - .L_3)
	.align		4
.L_3:
        /*0010*/ 	.word	index@(_Z10cuda_hellov)
        /*0014*/ 	.word	0x00000000


	//----- nvinfo : EIATTR_REGCOUNT
	.align		4
.L_4:
        /*0018*/ 	.byte	0x04, 0x2f
        /*001a*/ 	.short	(.L_6 - .L_5)
	.align		4
.L_5:
        /*001c*/ 	.word	index@(_Z13cudaMatrixAddPfS_S_)
        /*0020*/ 	.word	0x0000001e


	//----- nvinfo : EIATTR_FRAME_SIZE
	.align		4
.L_6:
        /*0024*/ 	.byte	0x04, 0x11
        /*0026*/ 	.short	(.L_8 - .L_7)
	.align		4
.L_7:
        /*0028*/ 	.word	index@(_Z13cudaMatrixAddPfS_S_)
        /*002c*/ 	.word	0x00000000


	//----- nvinfo : EIATTR_MIN_STACK_SIZE
	.align		4
.L_8:
        /*0030*/ 	.byte	0x04, 0x12
        /*0032*/ 	.short	(.L_10 - .L_9)
	.align		4
.L_9:
        /*0034*/ 	.word	index@(_Z13cudaMatrixAddPfS_S_)
        /*0038*/ 	.word	0x00000000


	//----- nvinfo : EIATTR_MIN_STACK_SIZE
	.align		4
.L_10:
        /*003c*/ 	.byte	0x04, 0x12
        /*003e*/ 	.short	(.L_12 - .L_11)
	.align		4
.L_11:
        /*0040*/ 	.word	index@(_Z10cuda_hellov)
        /*0044*/ 	.word	0x00000000
.L_12:


//--------------------- .nv.compat                --------------------------
	.section	.nv.compat,"",@"SHT_CUDA_COMPAT_INFO"
	.align	4
        /*0000*/ 	.byte	0x02, 0x09, 0x00, 0x00, 0x02, 0x02, 0x01, 0x00, 0x02, 0x05, 0x05, 0x00, 0x03, 0x07, 0x01, 0x01
        /*0010*/ 	.byte	0x02, 0x03, 0x00, 0x00, 0x02, 0x06, 0x01, 0x00, 0x04, 0x0b, 0x08, 0x00, 0x09, 0x00, 0x00, 0x00
        /*0020*/ 	.byte	0x00, 0x00, 0x00, 0x00


//--------------------- .nv.info._Z13cudaMatrixAddPfS_S_ --------------------------
	.section	.nv.info._Z13cudaMatrixAddPfS_S_,"",@"SHT_CUDA_INFO"
	.sectionflags	@""
	.align	4


	//----- nvinfo : EIATTR_CUDA_API_VERSION
	.align		4
        /*0000*/ 	.byte	0x04, 0x37
        /*0002*/ 	.short	(.L_14 - .L_13)
.L_13:
        /*0004*/ 	.word	0x00000082


	//----- nvinfo : EIATTR_KPARAM_INFO
	.align		4
.L_14:
        /*0008*/ 	.byte	0x04, 0x17
        /*000a*/ 	.short	(.L_16 - .L_15)
.L_15:
        /*000c*/ 	.word	0x00000000
        /*0010*/ 	.short	0x0002
        /*0012*/ 	.short	0x0010
        /*0014*/ 	.byte	0x00, 0xf5, 0x21, 0x00


	//----- nvinfo : EIATTR_KPARAM_INFO
	.align		4
.L_16:
        /*0018*/ 	.byte	0x04, 0x17
        /*001a*/ 	.short	(.L_18 - .L_17)
.L_17:
        /*001c*/ 	.word	0x00000000
        /*0020*/ 	.short	0x0001
        /*0022*/ 	.short	0x0008
        /*0024*/ 	.byte	0x00, 0xf5, 0x21, 0x00


	//----- nvinfo : EIATTR_KPARAM_INFO
	.align		4
.L_18:
        /*0028*/ 	.byte	0x04, 0x17
        /*002a*/ 	.short	(.L_20 - .L_19)
.L_19:
        /*002c*/ 	.word	0x00000000
        /*0030*/ 	.short	0x0000
        /*0032*/ 	.short	0x0000
        /*0034*/ 	.byte	0x00, 0xf5, 0x21, 0x00


	//----- nvinfo : EIATTR_SPARSE_MMA_MASK
	.align		4
.L_20:
        /*0038*/ 	.byte	0x03, 0x50
        /*003a*/ 	.short	0x0000


	//----- nvinfo : EIATTR_MAXREG_COUNT
	.align		4
        /*003c*/ 	.byte	0x03, 0x1b
        /*003e*/ 	.short	0x00ff


	//----- nvinfo : EIATTR_MERCURY_ISA_VERSION
	.align		4
        /*0040*/ 	.byte	0x03, 0x5f
        /*0042*/ 	.short	0x0101


	//----- nvinfo : EIATTR_VRC_CTA_INIT_COUNT
	.align		4
        /*0044*/ 	.byte	0x02, 0x4a
	.zero		1
	.zero		1


	//----- nvinfo : EIATTR_EXIT_INSTR_OFFSETS
	.align		4
        /*0048*/ 	.byte	0x04, 0x1c
        /*004a*/ 	.short	(.L_22 - .L_21)


	//   ....[0]....
.L_21:
        /*004c*/ 	.word	0x00001350


	//----- nvinfo : EIATTR_CBANK_PARAM_SIZE
	.align		4
.L_22:
        /*0050*/ 	.byte	0x03, 0x19
        /*0052*/ 	.short	0x0018


	//----- nvinfo : EIATTR_PARAM_CBANK
	.align		4
        /*0054*/ 	.byte	0x04, 0x0a
        /*0056*/ 	.short	(.L_24 - .L_23)
	.align		4
.L_23:
        /*0058*/ 	.word	index@(.nv.constant0._Z13cudaMatrixAddPfS_S_)
        /*005c*/ 	.short	0x0380
        /*005e*/ 	.short	0x0018


	//----- nvinfo : EIATTR_SW_WAR
	.align		4
.L_24:
        /*0060*/ 	.byte	0x04, 0x36
        /*0062*/ 	.short	(.L_26 - .L_25)
.L_25:
        /*0064*/ 	.word	0x00000008
.L_26:


//--------------------- .nv.info._Z10cuda_hellov  --------------------------
	.section	.nv.info._Z10cuda_hellov,"",@"SHT_CUDA_INFO"
	.sectionflags	@""
	.align	4


	//----- nvinfo : EIATTR_CUDA_API_VERSION
	.align		4
        /*0000*/ 	.byte	0x04, 0x37
        /*0002*/ 	.short	(.L_28 - .L_27)
.L_27:
        /*0004*/ 	.word	0x00000082


	//----- nvinfo : EIATTR_SPARSE_MMA_MASK
	.align		4
.L_28:
        /*0008*/ 	.byte	0x03, 0x50
        /*000a*/ 	.short	0x0000


	//----- nvinfo : EIATTR_MAXREG_COUNT
	.align		4
        /*000c*/ 	.byte	0x03, 0x1b
        /*000e*/ 	.short	0x00ff


	//----- nvinfo : EIATTR_EXTERNS
	.align		4
        /*0010*/ 	.byte	0x04, 0x0f
        /*0012*/ 	.short	(.L_30 - .L_29)


	//   ....[0]....
	.align		4
.L_29:
        /*0014*/ 	.word	index@(vprintf)


	//----- nvinfo : EIATTR_MERCURY_ISA_VERSION
	.align		4
.L_30:
        /*0018*/ 	.byte	0x03, 0x5f
        /*001a*/ 	.short	0x0101


	//----- nvinfo : EIATTR_VRC_CTA_INIT_COUNT
	.align		4
        /*001c*/ 	.byte	0x02, 0x4a
	.zero		1
	.zero		1


	//----- nvinfo : EIATTR_SYSCALL_OFFSETS
	.align		4
        /*0020*/ 	.byte	0x04, 0x46
        /*0022*/ 	.short	(.L_32 - .L_31)


	//   ....[0]....
.L_31:
        /*0024*/ 	.word	0x00000080


	//----- nvinfo : EIATTR_EXIT_INSTR_OFFSETS
	.align		4
.L_32:
        /*0028*/ 	.byte	0x04, 0x1c
        /*002a*/ 	.short	(.L_34 - .L_33)


	//   ....[0]....
.L_33:
        /*002c*/ 	.word	0x00000090


	//----- nvinfo : EIATTR_SW_WAR
	.align		4
.L_34:
        /*0030*/ 	.byte	0x04, 0x36
        /*0032*/ 	.short	(.L_36 - .L_35)
.L_35:
        /*0034*/ 	.word	0x00000008
.L_36:


//--------------------- .nv.callgraph             --------------------------
	.section	.nv.callgraph,"",@"SHT_CUDA_CALLGRAPH"
	.align	4
	.sectionentsize	8
	.align		4
        /*0000*/ 	.word	0x00000000
	.align		4
        /*0004*/ 	.word	0xffffffff
	.align		4
        /*0008*/ 	.word	index@(_Z10cuda_hellov)
	.align		4
        /*000c*/ 	.word	index@(vprintf)
	.align		4
        /*0010*/ 	.word	0x00000000
	.align		4
        /*0014*/ 	.word	0xfffffffe
	.align		4
        /*0018*/ 	.word	0x00000000
	.align		4
        /*001c*/ 	.word	0xfffffffd
	.align		4
        /*0020*/ 	.word	0x00000000
	.align		4
        /*0024*/ 	.word	0xfffffffc


//--------------------- .nv.constant4             --------------------------
	.section	.nv.constant4,"a",@progbits
	.align	8
	.align		8
.nv.constant4:
        /*0000*/ 	.dword	$str
	.align		8
        /*0008*/ 	.dword	vprintf


//--------------------- .text._Z13cudaMatrixAddPfS_S_ --------------------------
	.section	.text._Z13cudaMatrixAddPfS_S_,"ax",@progbits
	.align	128
        .global         _Z13cudaMatrixAddPfS_S_
        .type           _Z13cudaMatrixAddPfS_S_,@function
        .size           _Z13cudaMatrixAddPfS_S_,(.L_x_10 - _Z13cudaMatrixAddPfS_S_)
        .other          _Z13cudaMatrixAddPfS_S_,@"STO_CUDA_ENTRY STV_DEFAULT"
_Z13cudaMatrixAddPfS_S_:
.text._Z13cudaMatrixAddPfS_S_:
[----:B------:R-:W-:Y:S01]  /*0000*/  LDC R1, c[0x0][0x37c] ;  /* 0x0000df00ff017b82 */ /* 0x000fe20000000800 */
[----:B------:R-:W0:Y:S01]  /*0010*/  LDCU UR12, c[0x0][0x370] ;  /* 0x00006e00ff0c77ac */ /* 0x000e220008000800 */
[----:B------:R-:W1:Y:S01]  /*0020*/  LDCU UR13, c[0x0][0x360] ;  /* 0x00006c00ff0d77ac */ /* 0x000e620008000800 */
[----:B------:R-:W2:Y:S01]  /*0030*/  LDCU.64 UR10, c[0x0][0x358] ;  /* 0x00006b00ff0a77ac */ /* 0x000ea20008000a00 */
[----:B------:R-:W-:Y:S01]  /*0040*/  UMOV UR4, URZ ;  /* 0x000000ff00047c82 */ /* 0x000fe20008000000 */
[----:B-1----:R-:W-:Y:S02]  /*0050*/  ULOP3.LUT UR9, UR13, 0xfffffffc, URZ, 0xc0, !UPT ;  /* 0xfffffffc0d097892 */ /* 0x002fe4000f8ec0ff */
[----:B------:R-:W-:Y:S02]  /*0060*/  ULOP3.LUT UR7, UR13, 0x3, URZ, 0xc0, !UPT ;  /* 0x000000030d077892 */ /* 0x000fe4000f8ec0ff */
[----:B------:R-:W-:Y:S02]  /*0070*/  ULOP3.LUT UR8, UR13, 0x7fc, URZ, 0xc0, !UPT ;  /* 0x000007fc0d087892 */ /* 0x000fe4000f8ec0ff */
[----:B0-2---:R-:W-:-:S12]  /*0080*/  UIADD3 UR6, UPT, UPT, -UR9, URZ, URZ ;  /* 0x000000ff09067290 */ /* 0x005fd8000fffe1ff */
.L_x_6:
[----:B------:R-:W-:Y:S01]  /*0090*/  UISETP.GE.U32.AND UP0, UPT, UR13, 0x4, UPT ;  /* 0x000000040d00788c */ /* 0x000fe2000bf06070 */
[----:B------:R-:W-:Y:S01]  /*00a0*/  HFMA2 R8, -RZ, RZ, 0, 0 ;  /* 0x00000000ff087431 */ /* 0x000fe200000001ff */
[----:B------:R-:W-:Y:S02]  /*00b0*/  UIMAD UR15, UR13, UR4, URZ ;  /* 0x000000040d0f72a4 */ /* 0x000fe4000f8e02ff */
[----:B------:R-:W-:-:S04]  /*00c0*/  UIADD3 UR4, UPT, UPT, UR4, 0x1, URZ ;  /* 0x0000000104047890 */ /* 0x000fc8000fffe0ff */
[----:B------:R-:W-:Y:S01]  /*00d0*/  UISETP.NE.AND UP1, UPT, UR4, UR12, UPT ;  /* 0x0000000c0400728c */ /* 0x000fe2000bf25270 */
[----:B01234-:R-:W-:Y:S10]  /*00e0*/  BRA.U !UP0, `(.L_x_0) ;  /* 0x0000001108107547 */ /* 0x01fff4000b800000 */
[----:B------:R-:W-:Y:S02]  /*00f0*/  UIADD3 UR14, UPT, UPT, -UR9, URZ, URZ ;  /* 0x000000ff090e7290 */ /* 0x000fe4000fffe1ff */
[----:B------:R-:W-:Y:S02]  /*0100*/  UIADD3 UR5, UPT, UPT, UR15, 0x3, URZ ;  /* 0x000000030f057890 */ /* 0x000fe4000fffe0ff */
[----:B------:R-:W-:-:S04]  /*0110*/  UISETP.GE.AND UP0, UPT, UR14, URZ, UPT ;  /* 0x000000ff0e00728c */ /* 0x000fc8000bf06270 */
[----:B------:R-:W-:Y:S01]  /*0120*/  MOV R0, UR5 ;  /* 0x0000000500007c02 */ /* 0x000fe20008000f00 */
[----:B------:R-:W-:-:S04]  /*0130*/  UMOV UR5, UR6 ;  /* 0x0000000600057c82 */ /* 0x000fc80008000000 */
[----:B------:R-:W-:Y:S05]  /*0140*/  BRA.U UP0, `(.L_x_1) ;  /* 0x0000000d005c7547 */ /* 0x000fea000b800000 */
[----:B------:R-:W-:Y:S02]  /*0150*/  UIADD3 UR14, UPT, UPT, -UR5, URZ, URZ ;  /* 0x000000ff050e7290 */ /* 0x000fe4000fffe1ff */
[----:B------:R-:W-:Y:S02]  /*0160*/  UPLOP3.LUT UP0, UPT, UPT, UPT, UPT, 0x80, 0x8 ;  /* 0x000000000008789c */ /* 0x000fe40003f0f070 */
[----:B------:R-:W-:-:S09]  /*0170*/  UISETP.GT.AND UP2, UPT, UR14, 0xc, UPT ;  /* 0x0000000c0e00788c */ /* 0x000fd2000bf44270 */
[----:B------:R-:W-:Y:S05]  /*0180*/  BRA.U !UP2, `(.L_x_2) ;  /* 0x000000090a207547 */ /* 0x000fea000b800000 */
[----:B------:R-:W-:-:S11]  /*0190*/  UPLOP3.LUT UP0, UPT, UPT, UPT, UPT, 0x40, 0x4 ;  /* 0x000000000004789c */ /* 0x000fd60003f0e870 */
.L_x_3:
[----:B0-----:R-:W0:Y:S01]  /*01a0*/  LDC.64 R2, c[0x0][0x380] ;  /* 0x0000e000ff027b82 */ /* 0x001e220000000a00 */
[----:B------:R-:W-:-:S07]  /*01b0*/  IADD3 R13, PT, PT, R0, -0x3, RZ ;  /* 0xfffffffd000d7810 */ /* 0x000fce0007ffe0ff */
[----:B------:R-:W1:Y:S08]  /*01c0*/  LDC.64 R4, c[0x0][0x388] ;  /* 0x0000e200ff047b82 */ /* 0x000e700000000a00 */
[----:B------:R-:W2:Y:S01]  /*01d0*/  LDC.64 R6, c[0x0][0x390] ;  /* 0x0000e400ff067b82 */ /* 0x000ea20000000a00 */
[----:B0-----:R-:W-:-:S06]  /*01e0*/  IMAD.WIDE.U32 R8, R13, 0x4, R2 ;  /* 0x000000040d087825 */ /* 0x001fcc00078e0002 */
[----:B------:R-:W3:Y:S01]  /*01f0*/  LDG.E R8, desc[UR10][R8.64] ;  /* 0x0000000a08087981 */ /* 0x000ee2000c1e1900 */
[----:B-1----:R-:W-:-:S06]  /*0200*/  IMAD.WIDE.U32 R10, R13, 0x4, R4 ;  /* 0x000000040d0a7825 */ /* 0x002fcc00078e0004 */
[----:B------:R-:W3:Y:S01]  /*0210*/  LDG.E R11, desc[UR10][R10.64] ;  /* 0x0000000a0a0b7981 */ /* 0x000ee2000c1e1900 */
[----:B------:R-:W-:Y:S01]  /*0220*/  IADD3 R19, PT, PT, R0, -0x2, RZ ;  /* 0xfffffffe00137810 */ /* 0x000fe20007ffe0ff */
[----:B--2---:R-:W-:-:S04]  /*0230*/  IMAD.WIDE.U32 R12, R13, 0x4, R6 ;  /* 0x000000040d0c7825 */ /* 0x004fc800078e0006 */
[----:B------:R-:W-:-:S04]  /*0240*/  IMAD.WIDE.U32 R14, R19, 0x4, R2 ;  /* 0x00000004130e7825 */ /* 0x000fc800078e0002 */
[----:B------:R-:W-:-:S04]  /*0250*/  IMAD.WIDE.U32 R16, R19, 0x4, R4 ;  /* 0x0000000413107825 */ /* 0x000fc800078e0004 */
[----:B---3--:R-:W-:-:S05]  /*0260*/  FADD R21, R8, R11 ;  /* 0x0000000b08157221 */ /* 0x008fca0000000000 */
[----:B------:R0:W-:Y:S04]  /*0270*/  STG.E desc[UR10][R12.64], R21 ;  /* 0x000000150c007986 */ /* 0x0001e8000c10190a */
[----:B------:R-:W2:Y:S04]  /*0280*/  LDG.E R14, desc[UR10][R14.64] ;  /* 0x0000000a0e0e7981 */ /* 0x000ea8000c1e1900 */
[----:B------:R-:W2:Y:S01]  /*0290*/  LDG.E R17, desc[UR10][R16.64] ;  /* 0x0000000a10117981 */ /* 0x000ea2000c1e1900 */
[----:B------:R-:W-:Y:S01]  /*02a0*/  IADD3 R25, PT, PT, R0, -0x1, RZ ;  /* 0xffffffff00197810 */ /* 0x000fe20007ffe0ff */
[----:B------:R-:W-:-:S04]  /*02b0*/  IMAD.WIDE.U32 R8, R19, 0x4, R6 ;  /* 0x0000000413087825 */ /* 0x000fc800078e0006 */
[----:B------:R-:W-:-:S04]  /*02c0*/  IMAD.WIDE.U32 R10, R25, 0x4, R2 ;  /* 0x00000004190a7825 */ /* 0x000fc800078e0002 */
[----:B------:R-:W-:-:S04]  /*02d0*/  IMAD.WIDE.U32 R18, R25, 0x4, R4 ;  /* 0x0000000419127825 */ /* 0x000fc800078e0004 */
[----:B--2---:R-:W-:-:S05]  /*02e0*/  FADD R23, R14, R17 ;  /* 0x000000110e177221 */ /* 0x004fca0000000000 */
[----:B------:R1:W-:Y:S04]  /*02f0*/  STG.E desc[UR10][R8.64], R23 ;  /* 0x0000001708007986 */ /* 0x0003e8000c10190a */
[----:B------:R-:W2:Y:S04]  /*0300*/  LDG.E R10, desc[UR10][R10.64] ;  /* 0x0000000a0a0a7981 */ /* 0x000ea8000c1e1900 */
[----:B------:R-:W2:Y:S01]  /*0310*/  LDG.E R19, desc[UR10][R18.64] ;  /* 0x0000000a12137981 */ /* 0x000ea2000c1e1900 */
[----:B0-----:R-:W-:-:S04]  /*0320*/  IMAD.WIDE.U32 R12, R25, 0x4, R6 ;  /* 0x00000004190c7825 */ /* 0x001fc800078e0006 */
[----:B------:R-:W-:-:S04]  /*0330*/  IMAD.WIDE.U32 R14, R0, 0x4, R2 ;  /* 0x00000004000e7825 */ /* 0x000fc800078e0002 */
[----:B------:R-:W-:-:S04]  /*0340*/  IMAD.WIDE.U32 R16, R0, 0x4, R4 ;  /* 0x0000000400107825 */ /* 0x000fc800078e0004 */
[----:B--2---:R-:W-:-:S05]  /*0350*/  FADD R21, R10, R19 ;  /* 0x000000130a157221 */ /* 0x004fca0000000000 */
[----:B------:R0:W-:Y:S04]  /*0360*/  STG.E desc[UR10][R12.64], R21 ;  /* 0x000000150c007986 */ /* 0x0001e8000c10190a */
[----:B------:R-:W2:Y:S04]  /*0370*/  LDG.E R14, desc[UR10][R14.64] ;  /* 0x0000000a0e0e7981 */ /* 0x000ea8000c1e1900 */
[----:B------:R-:W2:Y:S01]  /*0380*/  LDG.E R17, desc[UR10][R16.64] ;  /* 0x0000000a10117981 */ /* 0x000ea2000c1e1900 */
[C---:B------:R-:W-:Y:S01]  /*0390*/  IADD3 R25, PT, PT, R0.reuse, 0x1, RZ ;  /* 0x0000000100197810 */ /* 0x040fe20007ffe0ff */
[----:B-1----:R-:W-:-:S04]  /*03a0*/  IMAD.WIDE.U32 R8, R0, 0x4, R6 ;  /* 0x0000000400087825 */ /* 0x002fc800078e0006 */
[----:B------:R-:W-:-:S04]  /*03b0*/  IMAD.WIDE.U32 R10, R25, 0x4, R2 ;  /* 0x00000004190a7825 */ /* 0x000fc800078e0002 */
[----:B------:R-:W-:-:S04]  /*03c0*/  IMAD.WIDE.U32 R18, R25, 0x4, R4 ;  /* 0x0000000419127825 */ /* 0x000fc800078e0004 */
[----:B--2---:R-:W-:-:S05]  /*03d0*/  FADD R23, R14, R17 ;  /* 0x000000110e177221 */ /* 0x004fca0000000000 */
[----:B------:R1:W-:Y:S04]  /*03e0*/  STG.E desc[UR10][R8.64], R23 ;  /* 0x0000001708007986 */ /* 0x0003e8000c10190a */
[----:B------:R-:W2:Y:S04]  /*03f0*/  LDG.E R10, desc[UR10][R10.64] ;  /* 0x0000000a0a0a7981 */ /* 0x000ea8000c1e1900 */
[----:B------:R-:W2:Y:S01]  /*0400*/  LDG.E R19, desc[UR10][R18.64] ;  /* 0x0000000a12137981 */ /* 0x000ea2000c1e1900 */
[----:B0-----:R-:W-:Y:S01]  /*0410*/  IADD3 R21, PT, PT, R0, 0x2, RZ ;  /* 0x0000000200157810 */ /* 0x001fe20007ffe0ff */
[----:B------:R-:W-:-:S04]  /*0420*/  IMAD.WIDE.U32 R12, R25, 0x4, R6 ;  /* 0x00000004190c7825 */ /* 0x000fc800078e0006 */
[----:B------:R-:W-:-:S04]  /*0430*/  IMAD.WIDE.U32 R14, R21, 0x4, R2 ;  /* 0x00000004150e7825 */ /* 0x000fc800078e0002 */
[----:B------:R-:W-:-:S04]  /*0440*/  IMAD.WIDE.U32 R16, R21, 0x4, R4 ;  /* 0x0000000415107825 */ /* 0x000fc800078e0004 */
[----:B--2---:R-:W-:-:S05]  /*0450*/  FADD R25, R10, R19 ;  /* 0x000000130a197221 */ /* 0x004fca0000000000 */
[----:B------:R0:W-:Y:S04]  /*0460*/  STG.E desc[UR10][R12.64], R25 ;  /* 0x000000190c007986 */ /* 0x0001e8000c10190a */
[----:B------:R-:W2:Y:S04]  /*0470*/  LDG.E R14, desc[UR10][R14.64] ;  /* 0x0000000a0e0e7981 */ /* 0x000ea8000c1e1900 */
[----:B------:R-:W2:Y:S01]  /*0480*/  LDG.E R17, desc[UR10][R16.64] ;  /* 0x0000000a10117981 */ /* 0x000ea2000c1e1900 */
[----:B------:R-:W-:Y:S01]  /*0490*/  IADD3 R27, PT, PT, R0, 0x3, RZ ;  /* 0x00000003001b7810 */ /* 0x000fe20007ffe0ff */
[----:B-1----:R-:W-:-:S04]  /*04a0*/  IMAD.WIDE.U32 R8, R21, 0x4, R6 ;  /* 0x0000000415087825 */ /* 0x002fc800078e0006 */
[----:B------:R-:W-:-:S04]  /*04b0*/  IMAD.WIDE.U32 R10, R27, 0x4, R2 ;  /* 0x000000041b0a7825 */ /* 0x000fc800078e0002 */
[----:B------:R-:W-:-:S04]  /*04c0*/  IMAD.WIDE.U32 R18, R27, 0x4, R4 ;  /* 0x000000041b127825 */ /* 0x000fc800078e0004 */
[----:B--2---:R-:W-:-:S05]  /*04d0*/  FADD R23, R14, R17 ;  /* 0x000000110e177221 */ /* 0x004fca0000000000 */
[----:B------:R1:W-:Y:S04]  /*04e0*/  STG.E desc[UR10][R8.64], R23 ;  /* 0x0000001708007986 */ /* 0x0003e8000c10190a */
[----:B------:R-:W2:Y:S04]  /*04f0*/  LDG.E R10, desc[UR10][R10.64] ;  /* 0x0000000a0a0a7981 */ /* 0x000ea8000c1e1900 */
[----:B------:R-:W2:Y:S01]  /*0500*/  LDG.E R19, desc[UR10][R18.64] ;  /* 0x0000000a12137981 */ /* 0x000ea2000c1e1900 */
[----:B------:R-:W-:Y:S01]  /*0510*/  IADD3 R21, PT, PT, R0, 0x4, RZ ;  /* 0x0000000400157810 */ /* 0x000fe20007ffe0ff */
[----:B0-----:R-:W-:-:S04]  /*0520*/  IMAD.WIDE.U32 R12, R27, 0x4, R6 ;  /* 0x000000041b0c7825 */ /* 0x001fc800078e0006 */
        /* <DEDUP_REMOVED lines=68> */
[----:B------:R-:W1:Y:S04]  /*0970*/  LDG.E R2, desc[UR10][R2.64] ;  /* 0x0000000a02027981 */ /* 0x000e68000c1e1900 */
[----:B------:R-:W1:Y:S01]  /*0980*/  LDG.E R5, desc[UR10][R4.64] ;  /* 0x0000000a04057981 */ /* 0x000e62000c1e1900 */
[----:B------:R-:W-:Y:S01]  /*0990*/  IMAD.WIDE.U32 R6, R21, 0x4, R6 ;  /* 0x0000000415067825 */ /* 0x000fe200078e0006 */
[----:B------:R-:W-:-:S04]  /*09a0*/  UIADD3 UR5, UPT, UPT, UR5, 0x10, URZ ;  /* 0x0000001005057890 */ /* 0x000fc8000fffe0ff */
[----:B------:R-:W-:Y:S01]  /*09b0*/  UISETP.GE.AND UP2, UPT, UR5, -0xc, UPT ;  /* 0xfffffff40500788c */ /* 0x000fe2000bf46270 */
[----:B------:R-:W-:Y:S01]  /*09c0*/  IADD3 R0, PT, PT, R0, 0x10, RZ ;  /* 0x0000001000007810 */ /* 0x000fe20007ffe0ff */
[----:B-1----:R-:W-:-:S05]  /*09d0*/  FADD R9, R2, R5 ;  /* 0x0000000502097221 */ /* 0x002fca0000000000 */
[----:B------:R0:W-:Y:S02]  /*09e0*/  STG.E desc[UR10][R6.64], R9 ;  /* 0x0000000906007986 */ /* 0x0001e4000c10190a */
[----:B------:R-:W-:Y:S05]  /*09f0*/  BRA.U !UP2, `(.L_x_3) ;  /* 0xfffffff50ae87547 */ /* 0x000fea000b83ffff */
[----:B------:R-:W-:-:S07]  /*0a00*/  MOV R8, UR8 ;  /* 0x0000000800087c02 */ /* 0x000fce0008000f00 */
.L_x_2:
[----:B------:R-:W-:-:S04]  /*0a10*/  UIADD3 UR14, UPT, UPT, -UR5, URZ, URZ ;  /* 0x000000ff050e7290 */ /* 0x000fc8000fffe1ff */
[----:B------:R-:W-:-:S09]  /*0a20*/  UISETP.GT.AND UP2, UPT, UR14, 0x4, UPT ;  /* 0x000000040e00788c */ /* 0x000fd2000bf44270 */
[----:B------:R-:W-:Y:S05]  /*0a30*/  BRA.U !UP2, `(.L_x_4) ;  /* 0x000000050a187547 */ /* 0x000fea000b800000 */
[----:B------:R-:W1:Y:S01]  /*0a40*/  LDC.64 R2, c[0x0][0x380] ;  /* 0x0000e000ff027b82 */ /* 0x000e620000000a00 */
[----:B0-----:R-:W-:-:S07]  /*0a50*/  IADD3 R13, PT, PT, R0, -0x3, RZ ;  /* 0xfffffffd000d7810 */ /* 0x001fce0007ffe0ff */
[----:B------:R-:W0:Y:S08]  /*0a60*/  LDC.64 R4, c[0x0][0x388] ;  /* 0x0000e200ff047b82 */ /* 0x000e300000000a00 */
[----:B------:R-:W2:Y:S01]  /*0a70*/  LDC.64 R6, c[0x0][0x390] ;  /* 0x0000e400ff067b82 */ /* 0x000ea20000000a00 */
[----:B-1----:R-:W-:-:S06]  /*0a80*/  IMAD.WIDE.U32 R8, R13, 0x4, R2 ;  /* 0x000000040d087825 */ /* 0x002fcc00078e0002 */
[----:B------:R-:W3:Y:S01]  /*0a90*/  LDG.E R8, desc[UR10][R8.64] ;  /* 0x0000000a08087981 */ /* 0x000ee2000c1e1900 */
[----:B0-----:R-:W-:-:S06]  /*0aa0*/  IMAD.WIDE.U32 R10, R13, 0x4, R4 ;  /* 0x000000040d0a7825 */ /* 0x001fcc00078e0004 */
        /* <DEDUP_REMOVED lines=54> */
[----:B------:R-:W3:Y:S04]  /*0e10*/  LDG.E R2, desc[UR10][R2.64] ;  /* 0x0000000a02027981 */ /* 0x000ee8000c1e1900 */
[----:B------:R-:W3:Y:S01]  /*0e20*/  LDG.E R5, desc[UR10][R4.64] ;  /* 0x0000000a04057981 */ /* 0x000ee2000c1e1900 */
[----:B------:R-:W-:Y:S01]  /*0e30*/  IMAD.WIDE.U32 R6, R21, 0x4, R6 ;  /* 0x0000000415067825 */ /* 0x000fe200078e0006 */
[----:B-1----:R-:W-:-:S02]  /*0e40*/  MOV R8, UR8 ;  /* 0x0000000800087c02 */ /* 0x002fc40008000f00 */
[----:B------:R-:W-:Y:S01]  /*0e50*/  IADD3 R0, PT, PT, R0, 0x8, RZ ;  /* 0x0000000800007810 */ /* 0x000fe20007ffe0ff */
[----:B------:R-:W-:Y:S02]  /*0e60*/  UIADD3 UR5, UPT, UPT, UR5, 0x8, URZ ;  /* 0x0000000805057890 */ /* 0x000fe4000fffe0ff */
[----:B------:R-:W-:Y:S01]  /*0e70*/  UPLOP3.LUT UP0, UPT, UPT, UPT, UPT, 0x40, 0x4 ;  /* 0x000000000004789c */ /* 0x000fe20003f0e870 */
[----:B---3--:R-:W-:-:S05]  /*0e80*/  FADD R9, R2, R5 ;  /* 0x0000000502097221 */ /* 0x008fca0000000000 */
[----:B------:R2:W-:Y:S05]  /*0e90*/  STG.E desc[UR10][R6.64], R9 ;  /* 0x0000000906007986 */ /* 0x0005ea000c10190a */
.L_x_4:
[----:B------:R-:W-:-:S09]  /*0ea0*/  UISETP.NE.OR UP0, UPT, UR5, URZ, UP0 ;  /* 0x000000ff0500728c */ /* 0x000fd20008705670 */
[----:B------:R-:W-:Y:S05]  /*0eb0*/  BRA.U !UP0, `(.L_x_0) ;  /* 0x00000001089c7547 */ /* 0x000fea000b800000 */
.L_x_1:
[----:B------:R-:W1:Y:S01]  /*0ec0*/  LDC.64 R4, c[0x0][0x380] ;  /* 0x0000e000ff047b82 */ /* 0x000e620000000a00 */
[----:B0-23--:R-:W-:-:S07]  /*0ed0*/  IADD3 R13, PT, PT, R0, -0x3, RZ ;  /* 0xfffffffd000d7810 */ /* 0x00dfce0007ffe0ff */
        /* <DEDUP_REMOVED lines=31> */
[----:B------:R-:W-:Y:S01]  /*10d0*/  UISETP.NE.AND UP0, UPT, UR5, URZ, UPT ;  /* 0x000000ff0500728c */ /* 0x000fe2000bf05270 */
[----:B------:R-:W-:Y:S01]  /*10e0*/  IADD3 R0, PT, PT, R0, 0x4, RZ ;  /* 0x0000000400007810 */ /* 0x000fe20007ffe0ff */
[----:B-1----:R-:W-:-:S05]  /*10f0*/  FADD R9, R4, R3 ;  /* 0x0000000304097221 */ /* 0x002fca0000000000 */
[----:B------:R3:W-:Y:S02]  /*1100*/  STG.E desc[UR10][R6.64], R9 ;  /* 0x0000000906007986 */ /* 0x0007e4000c10190a */
[----:B------:R-:W-:Y:S05]  /*1110*/  BRA.U UP0, `(.L_x_1) ;  /* 0xfffffffd00687547 */ /* 0x000fea000b83ffff */
[----:B------:R-:W-:-:S07]  /*1120*/  MOV R8, UR8 ;  /* 0x0000000800087c02 */ /* 0x000fce0008000f00 */
.L_x_0:
[----:B------:R-:W-:-:S09]  /*1130*/  UISETP.NE.AND UP0, UPT, UR7, URZ, UPT ;  /* 0x000000ff0700728c */ /* 0x000fd2000bf05270 */
[----:B------:R-:W-:Y:S05]  /*1140*/  BRA.U !UP0, `(.L_x_5) ;  /* 0x00000001087c7547 */ /* 0x000fea000b800000 */
[----:B------:R-:W1:Y:S01]  /*1150*/  LDC.64 R4, c[0x0][0x380] ;  /* 0x0000e000ff047b82 */ /* 0x000e620000000a00 */
[----:B------:R-:W-:-:S07]  /*1160*/  IADD3 R17, PT, PT, R8, UR15, RZ ;  /* 0x0000000f08117c10 */ /* 0x000fce000fffe0ff */
[----:B------:R-:W4:Y:S08]  /*1170*/  LDC.64 R2, c[0x0][0x388] ;  /* 0x0000e200ff027b82 */ /* 0x000f300000000a00 */
[----:B0-23--:R-:W0:Y:S01]  /*1180*/  LDC.64 R6, c[0x0][0x390] ;  /* 0x0000e400ff067b82 */ /* 0x00de220000000a00 */
[----:B-1----:R-:W-:-:S06]  /*1190*/  IMAD.WIDE.U32 R8, R17, 0x4, R4 ;  /* 0x0000000411087825 */ /* 0x002fcc00078e0004 */
[----:B------:R-:W2:Y:S01]  /*11a0*/  LDG.E R8, desc[UR10][R8.64] ;  /* 0x0000000a08087981 */ /* 0x000ea2000c1e1900 */
[----:B----4-:R-:W-:-:S06]  /*11b0*/  IMAD.WIDE.U32 R10, R17, 0x4, R2 ;  /* 0x00000004110a7825 */ /* 0x010fcc00078e0002 */
[----:B------:R-:W2:Y:S01]  /*11c0*/  LDG.E R11, desc[UR10][R10.64] ;  /* 0x0000000a0a0b7981 */ /* 0x000ea2000c1e1900 */
[----:B0-----:R-:W-:Y:S01]  /*11d0*/  IMAD.WIDE.U32 R12, R17, 0x4, R6 ;  /* 0x00000004110c7825 */ /* 0x001fe200078e0006 */
[----:B------:R-:W-:-:S03]  /*11e0*/  UISETP.NE.AND UP0, UPT, UR7, 0x1, UPT ;  /* 0x000000010700788c */ /* 0x000fc6000bf05270 */
[----:B--2---:R-:W-:-:S05]  /*11f0*/  FADD R15, R8, R11 ;  /* 0x0000000b080f7221 */ /* 0x004fca0000000000 */
[----:B------:R1:W-:Y:S01]  /*1200*/  STG.E desc[UR10][R12.64], R15 ;  /* 0x0000000f0c007986 */ /* 0x0003e2000c10190a */
[----:B------:R-:W-:Y:S05]  /*1210*/  BRA.U !UP0, `(.L_x_5) ;  /* 0x0000000108487547 */ /* 0x000fea000b800000 */
[----:B-1----:R-:W-:-:S05]  /*1220*/  IADD3 R13, PT, PT, R17, 0x1, RZ ;  /* 0x00000001110d7810 */ /* 0x002fca0007ffe0ff */
[----:B------:R-:W-:-:S04]  /*1230*/  IMAD.WIDE.U32 R8, R13, 0x4, R4 ;  /* 0x000000040d087825 */ /* 0x000fc800078e0004 */
[C---:B------:R-:W-:Y:S02]  /*1240*/  IMAD.WIDE.U32 R10, R13.reuse, 0x4, R2 ;  /* 0x000000040d0a7825 */ /* 0x040fe400078e0002 */
[----:B------:R-:W2:Y:S04]  /*1250*/  LDG.E R8, desc[UR10][R8.64] ;  /* 0x0000000a08087981 */ /* 0x000ea8000c1e1900 */
[----:B------:R-:W2:Y:S01]  /*1260*/  LDG.E R11, desc[UR10][R10.64] ;  /* 0x0000000a0a0b7981 */ /* 0x000ea2000c1e1900 */
[----:B------:R-:W-:Y:S01]  /*1270*/  IMAD.WIDE.U32 R12, R13, 0x4, R6 ;  /* 0x000000040d0c7825 */ /* 0x000fe200078e0006 */
[----:B------:R-:W-:-:S03]  /*1280*/  UISETP.NE.AND UP0, UPT, UR7, 0x2, UPT ;  /* 0x000000020700788c */ /* 0x000fc6000bf05270 */
[----:B--2---:R-:W-:-:S05]  /*1290*/  FADD R15, R8, R11 ;  /* 0x0000000b080f7221 */ /* 0x004fca0000000000 */
[----:B------:R4:W-:Y:S01]  /*12a0*/  STG.E desc[UR10][R12.64], R15 ;  /* 0x0000000f0c007986 */ /* 0x0009e2000c10190a */
[----:B------:R-:W-:Y:S05]  /*12b0*/  BRA.U !UP0, `(.L_x_5) ;  /* 0x0000000108207547 */ /* 0x000fea000b800000 */
[----:B------:R-:W-:-:S05]  /*12c0*/  IADD3 R9, PT, PT, R17, 0x2, RZ ;  /* 0x0000000211097810 */ /* 0x000fca0007ffe0ff */
[----:B------:R-:W-:-:S04]  /*12d0*/  IMAD.WIDE.U32 R4, R9, 0x4, R4 ;  /* 0x0000000409047825 */ /* 0x000fc800078e0004 */
[C---:B------:R-:W-:Y:S02]  /*12e0*/  IMAD.WIDE.U32 R2, R9.reuse, 0x4, R2 ;  /* 0x0000000409027825 */ /* 0x040fe400078e0002 */
[----:B------:R-:W2:Y:S04]  /*12f0*/  LDG.E R4, desc[UR10][R4.64] ;  /* 0x0000000a04047981 */ /* 0x000ea8000c1e1900 */
[----:B------:R-:W2:Y:S01]  /*1300*/  LDG.E R3, desc[UR10][R2.64] ;  /* 0x0000000a02037981 */ /* 0x000ea2000c1e1900 */
[----:B------:R-:W-:-:S04]  /*1310*/  IMAD.WIDE.U32 R6, R9, 0x4, R6 ;  /* 0x0000000409067825 */ /* 0x000fc800078e0006 */
[----:B--2---:R-:W-:-:S05]  /*1320*/  FADD R9, R4, R3 ;  /* 0x0000000304097221 */ /* 0x004fca0000000000 */
[----:B------:R0:W-:Y:S02]  /*1330*/  STG.E desc[UR10][R6.64], R9 ;  /* 0x0000000906007986 */ /* 0x0001e4000c10190a */
.L_x_5:
[----:B------:R-:W-:Y:S05]  /*1340*/  BRA.U UP1, `(.L_x_6) ;  /* 0xffffffed01507547 */ /* 0x000fea000b83ffff */
[----:B------:R-:W-:Y:S05]  /*1350*/  EXIT ;  /* 0x000000000000794d */ /* 0x000fea0003800000 */
.L_x_7:
[----:B------:R-:W-:-:S00]  /*1360*/  BRA `(.L_x_7) ;  /* 0xfffffffc00fc7947 */ /* 0x000fc0000383ffff */
[----:B------:R-:W-:-:S00]  /*1370*/  NOP ;  /* 0x0000000000007918 */ /* 0x000fc00000000000 */
        /* <DEDUP_REMOVED lines=8> */
.L_x_10:


//--------------------- .text._Z10cuda_hellov     --------------------------
	.section	.text._Z10cuda_hellov,"ax",@progbits
	.align	128
        .global         _Z10cuda_hellov
        .type           _Z10cuda_hellov,@function
        .size           _Z10cuda_hellov,(.L_x_11 - _Z10cuda_hellov)
        .other          _Z10cuda_hellov,@"STO_CUDA_ENTRY STV_DEFAULT"
_Z10cuda_hellov:
.text._Z10cuda_hellov:
[----:B------:R-:W0:Y:S01]  /*0000*/  LDC R1, c[0x0][0x37c] ;  /* 0x0000df00ff017b82 */ /* 0x000e220000000800 */
[----:B------:R-:W-:Y:S01]  /*0010*/  MOV R0, 0x8 ;  /* 0x0000000800007802 */ /* 0x000fe20000000f00 */
[----:B------:R-:W1:Y:S01]  /*0020*/  LDCU.64 UR4, c[0x4][URZ] ;  /* 0x01000000ff0477ac */ /* 0x000e620008000a00 */
[----:B------:R-:W-:-:S05]  /*0030*/  CS2R R6, SRZ ;  /* 0x0000000000067805 */ /* 0x000fca000001ff00 */
[----:B------:R2:W3:Y:S01]  /*0040*/  LDC.64 R2, c[0x4][R0] ;  /* 0x0100000000027b82 */ /* 0x0004e20000000a00 */
[----:B-1----:R-:W-:Y:S02]  /*0050*/  IMAD.U32 R4, RZ, RZ, UR4 ;  /* 0x00000004ff047e24 */ /* 0x002fe4000f8e00ff */
[----:B--2---:R-:W-:-:S07]  /*0060*/  IMAD.U32 R5, RZ, RZ, UR5 ;  /* 0x00000005ff057e24 */ /* 0x004fce000f8e00ff */
[----:B------:R-:W-:-:S07]  /*0070*/  LEPC R20, `(.L_x_8) ;  /* 0x000000001014794e */ /* 0x000fce0000000000 */
[----:B0--3--:R-:W-:Y:S05]  /*0080*/  CALL.ABS.NOINC R2 ;  /* 0x0000000002007343 */ /* 0x009fea0003c00000 */
.L_x_8:
[----:B------:R-:W-:Y:S05]  /*0090*/  EXIT ;  /* 0x000000000000794d */ /* 0x000fea0003800000 */
.L_x_9:
        /* <DEDUP_REMOVED lines=14> */
.L_x_11:


//--------------------- .nv.global.init           --------------------------
	.section	.nv.global.init,"aw",@progbits
.nv.global.init:
	.type		$str,@object
	.size		$str,(.L_0 - $str)
$str:
        /*0000*/ 	.byte	0x48, 0x65, 0x6c, 0x6c, 0x6f, 0x20, 0x57, 0x6f, 0x72, 0x6c, 0x64, 0x20, 0x21, 0x0a, 0x00
.L_0:


//--------------------- .nv.shared.reserved.0     --------------------------
	.section	.nv.shared.reserved.0,"aw",@nobits
	.weak		__nv_reservedSMEM_offset_0_alias
	.size		__nv_reservedSMEM_offset_0_alias, 0, 64
	.other		__nv_reservedSMEM_offset_0_alias,@"STO_CUDA_RESERVED_SHARED STV_DEFAULT"
__nv_reservedSMEM_offset_0_alias:
	.zero		0
	.zero		64


//--------------------- .nv.constant0._Z13cudaMatrixAddPfS_S_ --------------------------
	.section	.nv.constant0._Z13cudaMatrixAddPfS_S_,"a",@progbits
	.sectionflags	@""
	.align	4
.nv.constant0._Z13cudaMatrixAddPfS_S_:
	.zero		920


//--------------------- .nv.constant0._Z10cuda_hellov --------------------------
	.section	.nv.constant0._Z10cuda_hellov,"a",@progbits
	.sectionflags	@""
	.align	4
.nv.constant0._Z10cuda_hellov:
	.zero		896


//--------------------- SYMBOLS --------------------------

	.type		.nv.reservedSmem.offset0,@object
	.size		.nv.reservedSmem.offset0,0x4
	.type		vprintf,@function
